	.headerflags	@"EF_CUDA_TEXMODE_UNIFIED EF_CUDA_64BIT_ADDRESS EF_CUDA_ACCELERATORS EF_CUDA_SM90 EF_CUDA_VIRTUAL_SM(EF_CUDA_SM90)"
	.elftype	@"ET_EXEC"


//--------------------- .nv.info                  --------------------------
	.section	.nv.info,"",@"SHT_CUDA_INFO"
	.align	4


	//----- nvinfo : EIATTR_REGCOUNT
	.align		4
        /*0000*/ 	.byte	0x04, 0x2f
        /*0002*/ 	.short	(.L_3 - .L_2)
	.align		4
.L_2:
        /*0004*/ 	.word	index@(triton_poi_fused__native_batch_norm_legit_no_training_add_convolution_5)
        /*0008*/ 	.word	0x0000001e


	//----- nvinfo : EIATTR_MIN_STACK_SIZE
	.align		4
.L_3:
        /*000c*/ 	.byte	0x04, 0x12
        /*000e*/ 	.short	(.L_5 - .L_4)
	.align		4
.L_4:
        /*0010*/ 	.word	index@(triton_poi_fused__native_batch_norm_legit_no_training_add_convolution_5)
        /*0014*/ 	.word	0x00000000


	//----- nvinfo : EIATTR_FRAME_SIZE
	.align		4
.L_5:
        /*0018*/ 	.byte	0x04, 0x11
        /*001a*/ 	.short	(.L_7 - .L_6)
	.align		4
.L_6:
        /*001c*/ 	.word	index@(triton_poi_fused__native_batch_norm_legit_no_training_add_convolution_5)
        /*0020*/ 	.word	0x00000000


	//----- nvinfo : EIATTR_MIN_STACK_SIZE
	.align		4
.L_7:
        /*0024*/ 	.byte	0x04, 0x12
        /*0026*/ 	.short	(.L_9 - .L_8)
	.align		4
.L_8:
        /*0028*/ 	.word	index@(triton_poi_fused__native_batch_norm_legit_no_training_add_convolution_5)
        /*002c*/ 	.word	0x00000000
.L_9:


//--------------------- .nv.info.triton_poi_fused__native_batch_norm_legit_no_training_add_convolution_5 --------------------------
	.section	.nv.info.triton_poi_fused__native_batch_norm_legit_no_training_add_convolution_5,"",@"SHT_CUDA_INFO"
	.sectionflags	@""
	.align	4


	//----- nvinfo : EIATTR_CUDA_API_VERSION
	.align		4
        /*0000*/ 	.byte	0x04, 0x37
        /*0002*/ 	.short	(.L_11 - .L_10)
.L_10:
        /*0004*/ 	.word	0x0000007c


	//----- nvinfo : EIATTR_KPARAM_INFO
	.align		4
.L_11:
        /*0008*/ 	.byte	0x04, 0x17
        /*000a*/ 	.short	(.L_13 - .L_12)
.L_12:
        /*000c*/ 	.word	0x00000000
        /*0010*/ 	.short	0x0008
        /*0012*/ 	.short	0x0040
        /*0014*/ 	.byte	0x00, 0xf0, 0x11, 0x00


	//----- nvinfo : EIATTR_KPARAM_INFO
	.align		4
.L_13:
        /*0018*/ 	.byte	0x04, 0x17
        /*001a*/ 	.short	(.L_15 - .L_14)
.L_14:
        /*001c*/ 	.word	0x00000000
        /*0020*/ 	.short	0x0007
        /*0022*/ 	.short	0x0038
        /*0024*/ 	.byte	0x00, 0xf4, 0x21, 0x00


	//----- nvinfo : EIATTR_KPARAM_INFO
	.align		4
.L_15:
        /*0028*/ 	.byte	0x04, 0x17
        /*002a*/ 	.short	(.L_17 - .L_16)
.L_16:
        /*002c*/ 	.word	0x00000000
        /*0030*/ 	.short	0x0006
        /*0032*/ 	.short	0x0030
        /*0034*/ 	.byte	0x00, 0xf4, 0x21, 0x00


	//----- nvinfo : EIATTR_KPARAM_INFO
	.align		4
.L_17:
        /*0038*/ 	.byte	0x04, 0x17
        /*003a*/ 	.short	(.L_19 - .L_18)
.L_18:
        /*003c*/ 	.word	0x00000000
        /*0040*/ 	.short	0x0005
        /*0042*/ 	.short	0x0028
        /*0044*/ 	.byte	0x00, 0xf4, 0x21, 0x00


	//----- nvinfo : EIATTR_KPARAM_INFO
	.align		4
.L_19:
        /*0048*/ 	.byte	0x04, 0x17
        /*004a*/ 	.short	(.L_21 - .L_20)
.L_20:
        /*004c*/ 	.word	0x00000000
        /*0050*/ 	.short	0x0004
        /*0052*/ 	.short	0x0020
        /*0054*/ 	.byte	0x00, 0xf4, 0x21, 0x00


	//----- nvinfo : EIATTR_KPARAM_INFO
	.align		4
.L_21:
        /*0058*/ 	.byte	0x04, 0x17
        /*005a*/ 	.short	(.L_23 - .L_22)
.L_22:
        /*005c*/ 	.word	0x00000000
        /*0060*/ 	.short	0x0003
        /*0062*/ 	.short	0x0018
        /*0064*/ 	.byte	0x00, 0xf4, 0x21, 0x00


	//----- nvinfo : EIATTR_KPARAM_INFO
	.align		4
.L_23:
        /*0068*/ 	.byte	0x04, 0x17
        /*006a*/ 	.short	(.L_25 - .L_24)
.L_24:
        /*006c*/ 	.word	0x00000000
        /*0070*/ 	.short	0x0002
        /*0072*/ 	.short	0x0010
        /*0074*/ 	.byte	0x00, 0xf4, 0x21, 0x00


	//----- nvinfo : EIATTR_KPARAM_INFO
	.align		4
.L_25:
        /*0078*/ 	.byte	0x04, 0x17
        /*007a*/ 	.short	(.L_27 - .L_26)
.L_26:
        /*007c*/ 	.word	0x00000000
        /*0080*/ 	.short	0x0001
        /*0082*/ 	.short	0x0008
        /*0084*/ 	.byte	0x00, 0xf4, 0x21, 0x00


	//----- nvinfo : EIATTR_KPARAM_INFO
	.align		4
.L_27:
        /*0088*/ 	.byte	0x04, 0x17
        /*008a*/ 	.short	(.L_29 - .L_28)
.L_28:
        /*008c*/ 	.word	0x00000000
        /*0090*/ 	.short	0x0000
        /*0092*/ 	.short	0x0000
        /*0094*/ 	.byte	0x00, 0xf4, 0x21, 0x00


	//----- nvinfo : EIATTR_SPARSE_MMA_MASK
	.align		4
.L_29:
        /*0098*/ 	.byte	0x03, 0x50
        /*009a*/ 	.short	0x0000


	//----- nvinfo : EIATTR_MAXREG_COUNT
	.align		4
        /*009c*/ 	.byte	0x03, 0x1b
        /*009e*/ 	.short	0x00ff


	//----- nvinfo : EIATTR_EXIT_INSTR_OFFSETS
	.align		4
        /*00a0*/ 	.byte	0x04, 0x1c
        /*00a2*/ 	.short	(.L_31 - .L_30)


	//   ....[0]....
.L_30:
        /*00a4*/ 	.word	0x00000520


	//   ....[1]....
        /*00a8*/ 	.word	0x00000540


	//----- nvinfo : EIATTR_REQNTID
	.align		4
.L_31:
        /*00ac*/ 	.byte	0x04, 0x10
        /*00ae*/ 	.short	(.L_33 - .L_32)
.L_32:
        /*00b0*/ 	.word	0x00000020
        /*00b4*/ 	.word	0x00000001
        /*00b8*/ 	.word	0x00000001


	//----- nvinfo : EIATTR_CBANK_PARAM_SIZE
	.align		4
.L_33:
        /*00bc*/ 	.byte	0x03, 0x19
        /*00be*/ 	.short	0x0044


	//----- nvinfo : EIATTR_PARAM_CBANK
	.align		4
        /*00c0*/ 	.byte	0x04, 0x0a
        /*00c2*/ 	.short	(.L_35 - .L_34)
	.align		4
.L_34:
        /*00c4*/ 	.word	index@(.nv.constant0.triton_poi_fused__native_batch_norm_legit_no_training_add_convolution_5)
        /*00c8*/ 	.short	0x0210
        /*00ca*/ 	.short	0x0044


	//----- nvinfo : EIATTR_SW_WAR
	.align		4
.L_35:
        /*00cc*/ 	.byte	0x04, 0x36
        /*00ce*/ 	.short	(.L_37 - .L_36)
.L_36:
        /*00d0*/ 	.word	0x00000008
.L_37:


//--------------------- .nv.callgraph             --------------------------
	.section	.nv.callgraph,"",@"SHT_CUDA_CALLGRAPH"
	.align	4
	.sectionentsize	8
	.align		4
        /*0000*/ 	.word	0x00000000
	.align		4
        /*0004*/ 	.word	0xffffffff
	.align		4
        /*0008*/ 	.word	0x00000000
	.align		4
        /*000c*/ 	.word	0xfffffffe
	.align		4
        /*0010*/ 	.word	0x00000000
	.align		4
        /*0014*/ 	.word	0xfffffffd
	.align		4
        /*0018*/ 	.word	0x00000000
	.align		4
        /*001c*/ 	.word	0xfffffffc


//--------------------- .nv.constant4             --------------------------
	.section	.nv.constant4,"a",@progbits
	.align	8
	.align		8
.nv.constant4:
        /*0000*/ 	.dword	_$_str
	.align		8
        /*0008*/ 	.dword	_$_str_$_2


//--------------------- .text.triton_poi_fused__native_batch_norm_legit_no_training_add_convolution_5 --------------------------
	.section	.text.triton_poi_fused__native_batch_norm_legit_no_training_add_convolution_5,"ax",@progbits
	.align	128
        .global         triton_poi_fused__native_batch_norm_legit_no_training_add_convolution_5
        .type           triton_poi_fused__native_batch_norm_legit_no_training_add_convolution_5,@function
        .size           triton_poi_fused__native_batch_norm_legit_no_training_add_convolution_5,(.L_x_1 - triton_poi_fused__native_batch_norm_legit_no_training_add_convolution_5)
        .other          triton_poi_fused__native_batch_norm_legit_no_training_add_convolution_5,@"STO_CUDA_ENTRY STV_DEFAULT"
triton_poi_fused__native_batch_norm_legit_no_training_add_convolution_5:
.text.triton_poi_fused__native_batch_norm_legit_no_training_add_convolution_5:
[----:B------:R-:W0:Y:S01]  /*0000*/  LDC R1, c[0x0][0x28] ;  /* 0x00000a00ff017b82 */ /* 0x000e220000000800 */
[----:B------:R-:W1:Y:S01]  /*0010*/  S2R R0, SR_TID.X ;  /* 0x0000000000007919 */ /* 0x000e620000002100 */
[----:B------:R-:W-:Y:S01]  /*0020*/  CS2R R22, SRZ ;  /* 0x0000000000167805 */ /* 0x000fe2000001ff00 */
[----:B------:R-:W-:-:S05]  /*0030*/  ULDC.64 UR4, c[0x0][0x208] ;  /* 0x0000820000047ab9 */ /* 0x000fca0000000a00 */
[----:B------:R-:W2:Y:S01]  /*0040*/  LDC.64 R8, c[0x0][0x218] ;  /* 0x00008600ff087b82 */ /* 0x000ea20000000a00 */
[----:B------:R-:W3:Y:S07]  /*0050*/  S2R R3, SR_CTAID.X ;  /* 0x0000000000037919 */ /* 0x000eee0000002500 */
[----:B------:R-:W4:Y:S08]  /*0060*/  LDC.64 R10, c[0x0][0x220] ;  /* 0x00008800ff0a7b82 */ /* 0x000f300000000a00 */
[----:B------:R-:W5:Y:S08]  /*0070*/  LDC.64 R12, c[0x0][0x230] ;  /* 0x00008c00ff0c7b82 */ /* 0x000f700000000a00 */
[----:B------:R-:W2:Y:S01]  /*0080*/  LDC.64 R14, c[0x0][0x238] ;  /* 0x00008e00ff0e7b82 */ /* 0x000ea20000000a00 */
[----:B-1----:R-:W-:-:S07]  /*0090*/  SHF.L.U32 R0, R0, 0x1, RZ ;  /* 0x0000000100007819 */ /* 0x002fce00000006ff */
[----:B------:R-:W1:Y:S01]  /*00a0*/  LDC.64 R16, c[0x0][0x240] ;  /* 0x00009000ff107b82 */ /* 0x000e620000000a00 */
[----:B---3--:R-:W-:Y:S02]  /*00b0*/  SHF.R.S32.HI R5, RZ, 0x19, R3 ;  /* 0x00000019ff057819 */ /* 0x008fe40000011403 */
[----:B------:R-:W-:Y:S02]  /*00c0*/  LOP3.LUT R0, R0, 0x3e, RZ, 0xc0, !PT ;  /* 0x0000003e00007812 */ /* 0x000fe400078ec0ff */
[----:B------:R-:W-:Y:S02]  /*00d0*/  SGXT R5, R5, 0x1 ;  /* 0x000000010505781a */ /* 0x000fe40000000200 */
[----:B------:R-:W-:Y:S02]  /*00e0*/  LEA R0, R3, R0, 0x6 ;  /* 0x0000000003007211 */ /* 0x000fe400078e30ff */
[----:B------:R-:W3:Y:S02]  /*00f0*/  LDC.64 R2, c[0x0][0x228] ;  /* 0x00008a00ff027b82 */ /* 0x000ee40000000a00 */
[----:B------:R-:W-:-:S02]  /*0100*/  LEA.HI R5, R5, R0, RZ, 0x2 ;  /* 0x0000000005057211 */ /* 0x000fc400078f10ff */
[----:B------:R-:W-:Y:S02]  /*0110*/  ISETP.GE.AND P4, PT, R0, 0x40, PT ;  /* 0x000000400000780c */ /* 0x000fe40003f86270 */
[----:B------:R-:W-:-:S04]  /*0120*/  SHF.R.S32.HI R5, RZ, 0x2, R5 ;  /* 0x00000002ff057819 */ /* 0x000fc80000011405 */
[----:B------:R-:W-:-:S04]  /*0130*/  LEA.HI R4, R5, R5, RZ, 0x2 ;  /* 0x0000000505047211 */ /* 0x000fc800078f10ff */
[----:B------:R-:W-:-:S04]  /*0140*/  LOP3.LUT R4, R4, 0xfffffffc, RZ, 0xc0, !PT ;  /* 0xfffffffc04047812 */ /* 0x000fc800078ec0ff */
[----:B------:R-:W-:Y:S02]  /*0150*/  IADD3 R7, R5, -R4, RZ ;  /* 0x8000000405077210 */ /* 0x000fe40007ffe0ff */
[----:B------:R-:W1:Y:S03]  /*0160*/  LDC.64 R4, c[0x0][0x210] ;  /* 0x00008400ff047b82 */ /* 0x000e660000000a00 */
[----:B---3--:R-:W-:-:S05]  /*0170*/  IMAD.WIDE R2, R7, 0x4, R2 ;  /* 0x0000000407027825 */ /* 0x008fca00078e0202 */
[----:B------:R-:W3:Y:S04]  /*0180*/  @!P4 LDG.E.EL R22, desc[UR4][R2.64] ;  /* 0x000000040216c981 */ /* 0x000ee8000c2e1900 */
[----:B------:R5:W3:Y:S01]  /*0190*/  @!P4 LDG.E.EL R23, desc[UR4][R2.64] ;  /* 0x000000040217c981 */ /* 0x000ae2000c2e1900 */
[----:B------:R-:W-:Y:S01]  /*01a0*/  CS2R R18, SRZ ;  /* 0x0000000000127805 */ /* 0x000fe2000001ff00 */
[C---:B--2---:R-:W-:Y:S01]  /*01b0*/  IMAD.WIDE R8, R7.reuse, 0x4, R8 ;  /* 0x0000000407087825 */ /* 0x044fe200078e0208 */
[----:B------:R-:W-:Y:S02]  /*01c0*/  CS2R R20, SRZ ;  /* 0x0000000000147805 */ /* 0x000fe4000001ff00 */
[----:B------:R-:W-:Y:S01]  /*01d0*/  CS2R R24, SRZ ;  /* 0x0000000000187805 */ /* 0x000fe2000001ff00 */
[----:B----4-:R-:W-:Y:S01]  /*01e0*/  IMAD.WIDE R10, R7, 0x4, R10 ;  /* 0x00000004070a7825 */ /* 0x010fe200078e020a */
[----:B------:R-:W2:Y:S01]  /*01f0*/  @!P4 LDG.E.EL R19, desc[UR4][R8.64] ;  /* 0x000000040813c981 */ /* 0x000ea2000c2e1900 */
[----:B-----5:R-:W-:-:S02]  /*0200*/  CS2R R2, SRZ ;  /* 0x0000000000027805 */ /* 0x020fc4000001ff00 */
[----:B01----:R-:W-:Y:S01]  /*0210*/  IMAD.WIDE R4, R0, 0x4, R4 ;  /* 0x0000000400047825 */ /* 0x003fe200078e0204 */
[----:B------:R0:W4:Y:S04]  /*0220*/  @!P4 LDG.E.EL R18, desc[UR4][R8.64] ;  /* 0x000000040812c981 */ /* 0x000128000c2e1900 */
[----:B------:R-:W2:Y:S01]  /*0230*/  @!P4 LDG.E.64 R2, desc[UR4][R4.64] ;  /* 0x000000040402c981 */ /* 0x000ea2000c1e1b00 */
[----:B------:R-:W-:Y:S01]  /*0240*/  CS2R R26, SRZ ;  /* 0x00000000001a7805 */ /* 0x000fe2000001ff00 */
[C---:B------:R-:W-:Y:S02]  /*0250*/  IMAD.WIDE R12, R7.reuse, 0x4, R12 ;  /* 0x00000004070c7825 */ /* 0x040fe400078e020c */
[----:B------:R-:W5:Y:S02]  /*0260*/  @!P4 LDG.E.EL R21, desc[UR4][R10.64] ;  /* 0x000000040a15c981 */ /* 0x000f64000c2e1900 */
[----:B------:R-:W-:-:S02]  /*0270*/  IMAD.WIDE R14, R7, 0x4, R14 ;  /* 0x00000004070e7825 */ /* 0x000fc400078e020e */
[----:B------:R-:W2:Y:S01]  /*0280*/  @!P4 LDG.E.EL R20, desc[UR4][R10.64] ;  /* 0x000000040a14c981 */ /* 0x000ea2000c2e1900 */
[----:B------:R-:W-:Y:S01]  /*0290*/  CS2R R6, SRZ ;  /* 0x0000000000067805 */ /* 0x000fe2000001ff00 */
[----:B------:R-:W-:Y:S01]  /*02a0*/  IMAD.WIDE R16, R0, 0x4, R16 ;  /* 0x0000000400107825 */ /* 0x000fe200078e0210 */
[----:B0-----:R-:W0:Y:S01]  /*02b0*/  LDC.64 R8, c[0x0][0x248] ;  /* 0x00009200ff087b82 */ /* 0x001e220000000a00 */
[----:B------:R-:W2:Y:S04]  /*02c0*/  @!P4 LDG.E.EL R24, desc[UR4][R12.64] ;  /* 0x000000040c18c981 */ /* 0x000ea8000c2e1900 */
[----:B------:R1:W2:Y:S04]  /*02d0*/  @!P4 LDG.E.EL R25, desc[UR4][R12.64] ;  /* 0x000000040c19c981 */ /* 0x0002a8000c2e1900 */
[----:B------:R-:W2:Y:S04]  /*02e0*/  @!P4 LDG.E.EL R27, desc[UR4][R14.64] ;  /* 0x000000040e1bc981 */ /* 0x000ea8000c2e1900 */
[----:B------:R2:W2:Y:S04]  /*02f0*/  @!P4 LDG.E.EL R26, desc[UR4][R14.64] ;  /* 0x000000040e1ac981 */ /* 0x0004a8000c2e1900 */
[----:B------:R-:W2:Y:S01]  /*0300*/  @!P4 LDG.E.64 R6, desc[UR4][R16.64] ;  /* 0x000000041006c981 */ /* 0x000ea2000c1e1b00 */
[----:B-1----:R-:W-:Y:S01]  /*0310*/  HFMA2.MMA R12, -RZ, RZ, 1.625, 0 ;  /* 0x3e800000ff0c7435 */ /* 0x002fe200000001ff */
[----:B---3--:R-:W-:Y:S01]  /*0320*/  FADD R22, R22, 9.9999997473787516356e-06 ;  /* 0x3727c5ac16167421 */ /* 0x008fe20000000000 */
[----:B------:R-:W-:-:S03]  /*0330*/  FADD R23, R23, 9.9999997473787516356e-06 ;  /* 0x3727c5ac17177421 */ /* 0x000fc60000000000 */
[----:B------:R-:W1:Y:S08]  /*0340*/  MUFU.SQRT R10, R22 ;  /* 0x00000016000a7308 */ /* 0x000e700000002000 */
[----:B------:R-:W3:Y:S01]  /*0350*/  MUFU.SQRT R11, R23 ;  /* 0x00000017000b7308 */ /* 0x000ee20000002000 */
[C---:B-1----:R-:W-:Y:S02]  /*0360*/  FSETP.GT.AND P0, PT, R10.reuse, 8.50705917302346158658e+37, PT ;  /* 0x7e8000000a00780b */ /* 0x042fe40003f04000 */
[----:B------:R-:W-:-:S02]  /*0370*/  FSETP.GEU.AND P2, PT, R10, 1.175494350822287508e-38, PT ;  /* 0x008000000a00780b */ /* 0x000fc40003f4e000 */
[C---:B---3--:R-:W-:Y:S02]  /*0380*/  FSETP.GT.AND P1, PT, R11.reuse, 8.50705917302346158658e+37, PT ;  /* 0x7e8000000b00780b */ /* 0x048fe40003f24000 */
[----:B------:R-:W-:-:S07]  /*0390*/  FSETP.GEU.AND P3, PT, R11, 1.175494350822287508e-38, PT ;  /* 0x008000000b00780b */ /* 0x000fce0003f6e000 */
[----:B------:R-:W-:-:S04]  /*03a0*/  @P0 FMUL R10, R10, 0.25 ;  /* 0x3e8000000a0a0820 */ /* 0x000fc80000400000 */
[----:B------:R-:W-:Y:S01]  /*03b0*/  @!P2 FMUL R10, R10, 16777216 ;  /* 0x4b8000000a0aa820 */ /* 0x000fe20000400000 */
[----:B------:R-:W-:-:S04]  /*03c0*/  @P1 FMUL R11, R11, 0.25 ;  /* 0x3e8000000b0b1820 */ /* 0x000fc80000400000 */
[----:B------:R-:W-:Y:S01]  /*03d0*/  @!P3 FMUL R11, R11, 16777216 ;  /* 0x4b8000000b0bb820 */ /* 0x000fe20000400000 */
[----:B------:R-:W1:Y:S01]  /*03e0*/  MUFU.RCP R10, R10 ;  /* 0x0000000a000a7308 */ /* 0x000e620000001000 */
[----:B------:R-:W-:-:S07]  /*03f0*/  FSEL R13, R12, 1, P0 ;  /* 0x3f8000000c0d7808 */ /* 0x000fce0000000000 */
[----:B------:R-:W3:Y:S01]  /*0400*/  MUFU.RCP R11, R11 ;  /* 0x0000000b000b7308 */ /* 0x000ee20000001000 */
[----:B------:R-:W-:Y:S01]  /*0410*/  FSEL R12, R12, 1, P1 ;  /* 0x3f8000000c0c7808 */ /* 0x000fe20000800000 */
[----:B------:R-:W-:Y:S01]  /*0420*/  @!P2 FMUL R13, R13, 16777216 ;  /* 0x4b8000000d0da820 */ /* 0x000fe20000400000 */
[----:B--2---:R-:W-:Y:S01]  /*0430*/  FADD R14, R19, R2 ;  /* 0x00000002130e7221 */ /* 0x004fe20000000000 */
[----:B----4-:R-:W-:Y:S02]  /*0440*/  FADD R15, R18, R3 ;  /* 0x00000003120f7221 */ /* 0x010fe40000000000 */
[----:B------:R-:W-:Y:S01]  /*0450*/  @!P3 FMUL R12, R12, 16777216 ;  /* 0x4b8000000c0cb820 */ /* 0x000fe20000400000 */
[----:B-1----:R-:W-:Y:S01]  /*0460*/  FMUL R10, R10, R13 ;  /* 0x0000000d0a0a7220 */ /* 0x002fe20000400000 */
[----:B-----5:R-:W-:Y:S01]  /*0470*/  FADD R21, R14, -R21 ;  /* 0x800000150e157221 */ /* 0x020fe20000000000 */
[----:B------:R-:W-:Y:S01]  /*0480*/  FADD R20, R15, -R20 ;  /* 0x800000140f147221 */ /* 0x000fe20000000000 */
[----:B---3--:R-:W-:-:S02]  /*0490*/  FMUL R3, R11, R12 ;  /* 0x0000000c0b037220 */ /* 0x008fc40000400000 */
[----:B------:R-:W-:Y:S02]  /*04a0*/  FMUL R10, R21, R10 ;  /* 0x0000000a150a7220 */ /* 0x000fe40000400000 */
[----:B------:R-:W-:Y:S02]  /*04b0*/  FMUL R3, R20, R3 ;  /* 0x0000000314037220 */ /* 0x000fe40000400000 */
[----:B------:R-:W-:Y:S01]  /*04c0*/  FFMA R27, R10, R24, R27 ;  /* 0x000000180a1b7223 */ /* 0x000fe2000000001b */
[----:B------:R0:W-:Y:S01]  /*04d0*/  @!P4 STG.E.64 desc[UR4][R4.64], R14 ;  /* 0x0000000e0400c986 */ /* 0x0001e2000c101b04 */
[----:B------:R-:W-:Y:S02]  /*04e0*/  FFMA R26, R3, R25, R26 ;  /* 0x00000019031a7223 */ /* 0x000fe4000000001a */
[----:B------:R-:W-:Y:S01]  /*04f0*/  FADD R6, R27, R6 ;  /* 0x000000061b067221 */ /* 0x000fe20000000000 */
[----:B0-----:R-:W-:-:S04]  /*0500*/  IMAD.WIDE R2, R0, 0x4, R8 ;  /* 0x0000000400027825 */ /* 0x001fc800078e0208 */
[----:B------:R-:W-:Y:S01]  /*0510*/  FADD R7, R26, R7 ;  /* 0x000000071a077221 */ /* 0x000fe20000000000 */
[----:B------:R-:W-:Y:S06]  /*0520*/  @P4 EXIT ;  /* 0x000000000000494d */ /* 0x000fec0003800000 */
[----:B------:R-:W-:Y:S01]  /*0530*/  STG.E.64 desc[UR4][R2.64], R6 ;  /* 0x0000000602007986 */ /* 0x000fe2000c101b04 */
[----:B------:R-:W-:Y:S05]  /*0540*/  EXIT ;  /* 0x000000000000794d */ /* 0x000fea0003800000 */
.L_x_0:
[----:B------:R-:W-:-:S00]  /*0550*/  BRA `(.L_x_0) ;  /* 0xfffffffc00fc7947 */ /* 0x000fc0000383ffff */
[----:B------:R-:W-:-:S00]  /*0560*/  NOP ;  /* 0x0000000000007918 */ /* 0x000fc00000000000 */
        /* <DEDUP_REMOVED lines=9> */
.L_x_1:


//--------------------- .nv.global.init           --------------------------
	.section	.nv.global.init,"aw",@progbits
.nv.global.init:
	.type		_$_str,@object
	.size		_$_str,(_$_str_$_2 - _$_str)
_$_str:
        /*0000*/ 	.byte	0x5f, 0x5f, 0x43, 0x55, 0x44, 0x41, 0x5f, 0x46, 0x54, 0x5a, 0x00
	.type		_$_str_$_2,@object
	.size		_$_str_$_2,(.L_1 - _$_str_$_2)
_$_str_$_2:
        /*000b*/ 	.byte	0x5f, 0x5f, 0x43, 0x55, 0x44, 0x41, 0x5f, 0x50, 0x52, 0x45, 0x43, 0x5f, 0x53, 0x51, 0x52, 0x54
        /*001b*/ 	.byte	0x00
.L_1:


//--------------------- .nv.constant0.triton_poi_fused__native_batch_norm_legit_no_training_add_convolution_5 --------------------------
	.section	.nv.constant0.triton_poi_fused__native_batch_norm_legit_no_training_add_convolution_5,"a",@progbits
	.sectionflags	@""
	.align	4
.nv.constant0.triton_poi_fused__native_batch_norm_legit_no_training_add_convolution_5:
	.zero		596
